	.headerflags	@"EF_CUDA_TEXMODE_UNIFIED EF_CUDA_64BIT_ADDRESS EF_CUDA_ACCELERATORS EF_CUDA_SM90 EF_CUDA_VIRTUAL_SM(EF_CUDA_SM90)"
	.elftype	@"ET_EXEC"


//--------------------- .nv.info                  --------------------------
	.section	.nv.info,"",@"SHT_CUDA_INFO"
	.align	4


	//----- nvinfo : EIATTR_REGCOUNT
	.align		4
        /*0000*/ 	.byte	0x04, 0x2f
        /*0002*/ 	.short	(.L_1 - .L_0)
	.align		4
.L_0:
        /*0004*/ 	.word	index@(triton_mm)
        /*0008*/ 	.word	0x00000030


	//----- nvinfo : EIATTR_MIN_STACK_SIZE
	.align		4
.L_1:
        /*000c*/ 	.byte	0x04, 0x12
        /*000e*/ 	.short	(.L_3 - .L_2)
	.align		4
.L_2:
        /*0010*/ 	.word	index@(triton_mm)
        /*0014*/ 	.word	0x00000000


	//----- nvinfo : EIATTR_FRAME_SIZE
	.align		4
.L_3:
        /*0018*/ 	.byte	0x04, 0x11
        /*001a*/ 	.short	(.L_5 - .L_4)
	.align		4
.L_4:
        /*001c*/ 	.word	index@(triton_mm)
        /*0020*/ 	.word	0x00000000


	//----- nvinfo : EIATTR_MIN_STACK_SIZE
	.align		4
.L_5:
        /*0024*/ 	.byte	0x04, 0x12
        /*0026*/ 	.short	(.L_7 - .L_6)
	.align		4
.L_6:
        /*0028*/ 	.word	index@(triton_mm)
        /*002c*/ 	.word	0x00000000
.L_7:


//--------------------- .nv.info.triton_mm        --------------------------
	.section	.nv.info.triton_mm,"",@"SHT_CUDA_INFO"
	.sectionflags	@""
	.align	4


	//----- nvinfo : EIATTR_CUDA_API_VERSION
	.align		4
        /*0000*/ 	.byte	0x04, 0x37
        /*0002*/ 	.short	(.L_9 - .L_8)
.L_8:
        /*0004*/ 	.word	0x0000007c


	//----- nvinfo : EIATTR_KPARAM_INFO
	.align		4
.L_9:
        /*0008*/ 	.byte	0x04, 0x17
        /*000a*/ 	.short	(.L_11 - .L_10)
.L_10:
        /*000c*/ 	.word	0x00000000
        /*0010*/ 	.short	0x0003
        /*0012*/ 	.short	0x0018
        /*0014*/ 	.byte	0x00, 0xf0, 0x21, 0x00


	//----- nvinfo : EIATTR_KPARAM_INFO
	.align		4
.L_11:
        /*0018*/ 	.byte	0x04, 0x17
        /*001a*/ 	.short	(.L_13 - .L_12)
.L_12:
        /*001c*/ 	.word	0x00000000
        /*0020*/ 	.short	0x0002
        /*0022*/ 	.short	0x0010
        /*0024*/ 	.byte	0x00, 0xf0, 0x21, 0x00


	//----- nvinfo : EIATTR_KPARAM_INFO
	.align		4
.L_13:
        /*0028*/ 	.byte	0x04, 0x17
        /*002a*/ 	.short	(.L_15 - .L_14)
.L_14:
        /*002c*/ 	.word	0x00000000
        /*0030*/ 	.short	0x0001
        /*0032*/ 	.short	0x0008
        /*0034*/ 	.byte	0x00, 0xf0, 0x21, 0x00


	//----- nvinfo : EIATTR_KPARAM_INFO
	.align		4
.L_15:
        /*0038*/ 	.byte	0x04, 0x17
        /*003a*/ 	.short	(.L_17 - .L_16)
.L_16:
        /*003c*/ 	.word	0x00000000
        /*0040*/ 	.short	0x0000
        /*0042*/ 	.short	0x0000
        /*0044*/ 	.byte	0x00, 0xf0, 0x21, 0x00


	//----- nvinfo : EIATTR_SPARSE_MMA_MASK
	.align		4
.L_17:
        /*0048*/ 	.byte	0x03, 0x50
        /*004a*/ 	.short	0x0000


	//----- nvinfo : EIATTR_MAXREG_COUNT
	.align		4
        /*004c*/ 	.byte	0x03, 0x1b
        /*004e*/ 	.short	0x00ff


	//----- nvinfo : EIATTR_EXIT_INSTR_OFFSETS
	.align		4
        /*0050*/ 	.byte	0x04, 0x1c
        /*0052*/ 	.short	(.L_19 - .L_18)


	//   ....[0]....
.L_18:
        /*0054*/ 	.word	0x00007bf0


	//   ....[1]....
        /*0058*/ 	.word	0x00007c10


	//----- nvinfo : EIATTR_MAX_THREADS
	.align		4
.L_19:
        /*005c*/ 	.byte	0x04, 0x05
        /*005e*/ 	.short	(.L_21 - .L_20)
.L_20:
        /*0060*/ 	.word	0x00000100
        /*0064*/ 	.word	0x00000001
        /*0068*/ 	.word	0x00000001


	//----- nvinfo : EIATTR_CBANK_PARAM_SIZE
	.align		4
.L_21:
        /*006c*/ 	.byte	0x03, 0x19
        /*006e*/ 	.short	0x0020


	//----- nvinfo : EIATTR_PARAM_CBANK
	.align		4
        /*0070*/ 	.byte	0x04, 0x0a
        /*0072*/ 	.short	(.L_23 - .L_22)
	.align		4
.L_22:
        /*0074*/ 	.word	index@(.nv.constant0.triton_mm)
        /*0078*/ 	.short	0x0210
        /*007a*/ 	.short	0x0020


	//----- nvinfo : EIATTR_SW_WAR
	.align		4
.L_23:
        /*007c*/ 	.byte	0x04, 0x36
        /*007e*/ 	.short	(.L_25 - .L_24)
.L_24:
        /*0080*/ 	.word	0x00000008
.L_25:


//--------------------- .nv.callgraph             --------------------------
	.section	.nv.callgraph,"",@"SHT_CUDA_CALLGRAPH"
	.align	4
	.sectionentsize	8
	.align		4
        /*0000*/ 	.word	0x00000000
	.align		4
        /*0004*/ 	.word	0xffffffff
	.align		4
        /*0008*/ 	.word	0x00000000
	.align		4
        /*000c*/ 	.word	0xfffffffe
	.align		4
        /*0010*/ 	.word	0x00000000
	.align		4
        /*0014*/ 	.word	0xfffffffd
	.align		4
        /*0018*/ 	.word	0x00000000
	.align		4
        /*001c*/ 	.word	0xfffffffc


//--------------------- .text.triton_mm           --------------------------
	.section	.text.triton_mm,"ax",@progbits
	.sectionflags	@"SHF_BARRIERS=1"
	.align	128
        .global         triton_mm
        .type           triton_mm,@function
        .size           triton_mm,(.L_x_1 - triton_mm)
        .other          triton_mm,@"STO_CUDA_ENTRY STV_DEFAULT"
triton_mm:
.text.triton_mm:
[----:B------:R-:W1:Y:S01]  /*0000*/  LDC R1, c[0x0][0x28] ;  /* 0x00000a00ff017b82 */ /* 0x000e620000000800 */
[----:B------:R-:W2:Y:S01]  /*0010*/  S2R R9, SR_CTAID.X ;  /* 0x0000000000097919 */ /* 0x000ea20000002500 */
[----:B------:R-:W-:-:S06]  /*0020*/  IMAD.MOV.U32 R5, RZ, RZ, -0x8 ;  /* 0xfffffff8ff057424 */ /* 0x000fcc00078e00ff */
[----:B------:R-:W3:Y:S01]  /*0030*/  S2UR UR5, SR_CgaCtaId ;  /* 0x00000000000579c3 */ /* 0x000ee20000008800 */
[----:B------:R-:W-:Y:S01]  /*0040*/  UMOV UR4, 0x400 ;  /* 0x0000040000047882 */ /* 0x000fe20000000000 */
[----:B------:R-:W4:Y:S01]  /*0050*/  S2R R42, SR_TID.X ;  /* 0x00000000002a7919 */ /* 0x000f220000002100 */
[----:B------:R-:W-:-:S05]  /*0060*/  ULDC.64 UR6, c[0x0][0x208] ;  /* 0x0000820000067ab9 */ /* 0x000fca0000000a00 */
[----:B------:R-:W5:Y:S08]  /*0070*/  LDC.64 R32, c[0x0][0x218] ;  /* 0x00008600ff207b82 */ /* 0x000f700000000a00 */
[----:B------:R-:W5:Y:S01]  /*0080*/  LDC.64 R38, c[0x0][0x220] ;  /* 0x00008800ff267b82 */ /* 0x000f620000000a00 */
[----:B---3--:R-:W-:Y:S01]  /*0090*/  UPRMT UR4, UR5, 0x654, UR4 ;  /* 0x0000065405047896 */ /* 0x008fe20008000004 */
[----:B--2---:R-:W-:Y:S01]  /*00a0*/  IMAD.HI R0, R9, 0x2aaaaaab, RZ ;  /* 0x2aaaaaab09007827 */ /* 0x004fe200078e02ff */
[----:B------:R-:W-:-:S03]  /*00b0*/  IABS R8, R9 ;  /* 0x0000000900087213 */ /* 0x000fc60000000000 */
[C---:B----4-:R-:W-:Y:S01]  /*00c0*/  IMAD.SHL.U32 R44, R42.reuse, 0x8, RZ ;  /* 0x000000082a2c7824 */ /* 0x050fe200078e00ff */
[----:B------:R-:W-:Y:S02]  /*00d0*/  SHF.R.U32.HI R3, RZ, 0x1f, R0 ;  /* 0x0000001fff037819 */ /* 0x000fe40000011600 */
[----:B------:R-:W-:Y:S02]  /*00e0*/  LOP3.LUT R13, R42, 0x1f, RZ, 0xc0, !PT ;  /* 0x0000001f2a0d7812 */ /* 0x000fe400078ec0ff */
[----:B------:R-:W-:Y:S02]  /*00f0*/  LEA.HI.SX32 R0, R0, R3, 0x1a ;  /* 0x0000000300007211 */ /* 0x000fe400078fd2ff */
[--C-:B------:R-:W-:Y:S02]  /*0100*/  SHF.R.U32.HI R43, RZ, 0x2, R42.reuse ;  /* 0x00000002ff2b7819 */ /* 0x100fe4000001162a */
[----:B------:R-:W-:Y:S01]  /*0110*/  SHF.R.U32.HI R45, RZ, 0x3, R42 ;  /* 0x00000003ff2d7819 */ /* 0x000fe2000001162a */
[C---:B------:R-:W-:Y:S01]  /*0120*/  IMAD R2, R0.reuse, R5, 0x80 ;  /* 0x0000008000027424 */ /* 0x040fe200078e0205 */
[----:B------:R-:W-:Y:S01]  /*0130*/  LOP3.LUT R43, R43, 0x18, RZ, 0xc0, !PT ;  /* 0x000000182b2b7812 */ /* 0x000fe200078ec0ff */
[----:B------:R-:W-:Y:S01]  /*0140*/  IMAD R7, R0, -0x180, R9 ;  /* 0xfffffe8000077824 */ /* 0x000fe200078e0209 */
[----:B------:R-:W-:-:S02]  /*0150*/  LOP3.LUT R45, R45, 0x10, RZ, 0xc0, !PT ;  /* 0x000000102d2d7812 */ /* 0x000fc400078ec0ff */
[----:B------:R-:W-:Y:S02]  /*0160*/  VIMNMX R4, R2, 0x8, PT ;  /* 0x0000000802047848 */ /* 0x000fe40003fe0100 */
[----:B------:R-:W-:Y:S02]  /*0170*/  IABS R10, R7 ;  /* 0x00000007000a7213 */ /* 0x000fe40000000000 */
[-C--:B------:R-:W-:Y:S02]  /*0180*/  IABS R6, R4.reuse ;  /* 0x0000000400067213 */ /* 0x080fe40000000000 */
[-C--:B------:R-:W-:Y:S02]  /*0190*/  IABS R12, R4.reuse ;  /* 0x00000004000c7213 */ /* 0x080fe40000000000 */
[----:B------:R-:W2:Y:S01]  /*01a0*/  I2F.RP R5, R6 ;  /* 0x0000000600057306 */ /* 0x000ea20000209400 */
[----:B------:R-:W-:-:S04]  /*01b0*/  LOP3.LUT R7, R7, R4, RZ, 0x3c, !PT ;  /* 0x0000000407077212 */ /* 0x000fc800078e3cff */
[----:B------:R-:W-:-:S03]  /*01c0*/  ISETP.GE.AND P2, PT, R7, RZ, PT ;  /* 0x000000ff0700720c */ /* 0x000fc60003f46270 */
[----:B--2---:R-:W2:Y:S02]  /*01d0*/  MUFU.RCP R5, R5 ;  /* 0x0000000500057308 */ /* 0x004ea40000001000 */
[----:B--2---:R-:W-:-:S06]  /*01e0*/  VIADD R2, R5, 0xffffffe ;  /* 0x0ffffffe05027836 */ /* 0x004fcc0000000000 */
[----:B------:R2:W3:Y:S02]  /*01f0*/  F2I.FTZ.U32.TRUNC.NTZ R3, R2 ;  /* 0x0000000200037305 */ /* 0x0004e4000021f000 */
[----:B--2---:R-:W-:Y:S02]  /*0200*/  IMAD.MOV.U32 R2, RZ, RZ, RZ ;  /* 0x000000ffff027224 */ /* 0x004fe400078e00ff */
[----:B---3--:R-:W-:-:S04]  /*0210*/  IMAD.MOV R11, RZ, RZ, -R3 ;  /* 0x000000ffff0b7224 */ /* 0x008fc800078e0a03 */
[----:B------:R-:W-:-:S04]  /*0220*/  IMAD R11, R11, R6, RZ ;  /* 0x000000060b0b7224 */ /* 0x000fc800078e02ff */
[----:B------:R-:W-:-:S04]  /*0230*/  IMAD.HI.U32 R3, R3, R11, R2 ;  /* 0x0000000b03037227 */ /* 0x000fc800078e0002 */
[----:B------:R-:W-:Y:S02]  /*0240*/  IMAD.MOV R11, RZ, RZ, -R12 ;  /* 0x000000ffff0b7224 */ /* 0x000fe400078e0a0c */
[----:B------:R-:W-:-:S04]  /*0250*/  IMAD.HI.U32 R2, R3, R10, RZ ;  /* 0x0000000a03027227 */ /* 0x000fc800078e00ff */
[----:B------:R-:W-:-:S04]  /*0260*/  IMAD.HI.U32 R3, R3, R8, RZ ;  /* 0x0000000803037227 */ /* 0x000fc800078e00ff */
[-C--:B------:R-:W-:Y:S01]  /*0270*/  IMAD R5, R2, R11.reuse, R10 ;  /* 0x0000000b02057224 */ /* 0x080fe200078e020a */
[----:B------:R-:W-:Y:S01]  /*0280*/  SHF.R.U32.HI R10, RZ, 0x3, R42 ;  /* 0x00000003ff0a7819 */ /* 0x000fe2000001162a */
[----:B------:R-:W-:Y:S01]  /*0290*/  IMAD R3, R3, R11, R8 ;  /* 0x0000000b03037224 */ /* 0x000fe200078e0208 */
[----:B------:R-:W-:Y:S02]  /*02a0*/  LOP3.LUT R11, R44, 0x18, R42, 0x48, !PT ;  /* 0x000000182c0b7812 */ /* 0x000fe400078e482a */
[C---:B------:R-:W-:Y:S02]  /*02b0*/  ISETP.GT.U32.AND P3, PT, R6.reuse, R5, PT ;  /* 0x000000050600720c */ /* 0x040fe40003f64070 */
[----:B------:R-:W-:-:S11]  /*02c0*/  ISETP.GT.U32.AND P0, PT, R6, R3, PT ;  /* 0x000000030600720c */ /* 0x000fd60003f04070 */
[--C-:B------:R-:W-:Y:S02]  /*02d0*/  @!P3 IMAD.IADD R5, R5, 0x1, -R6.reuse ;  /* 0x000000010505b824 */ /* 0x100fe400078e0a06 */
[----:B------:R-:W-:Y:S02]  /*02e0*/  @!P0 IMAD.IADD R3, R3, 0x1, -R6 ;  /* 0x0000000103038824 */ /* 0x000fe400078e0a06 */
[----:B------:R-:W-:Y:S01]  /*02f0*/  @!P3 VIADD R2, R2, 0x1 ;  /* 0x000000010202b836 */ /* 0x000fe20000000000 */
[----:B------:R-:W-:Y:S02]  /*0300*/  ISETP.GE.U32.AND P0, PT, R5, R6, PT ;  /* 0x000000060500720c */ /* 0x000fe40003f06070 */
[----:B------:R-:W-:Y:S02]  /*0310*/  ISETP.GT.U32.AND P1, PT, R6, R3, PT ;  /* 0x000000030600720c */ /* 0x000fe40003f24070 */
[----:B------:R-:W-:Y:S02]  /*0320*/  ISETP.GE.AND P3, PT, R9, RZ, PT ;  /* 0x000000ff0900720c */ /* 0x000fe40003f66270 */
[----:B------:R-:W-:-:S02]  /*0330*/  SHF.R.U32.HI R5, RZ, 0x2, R42 ;  /* 0x00000002ff057819 */ /* 0x000fc4000001162a */
[----:B------:R-:W-:-:S05]  /*0340*/  SHF.R.U32.HI R9, RZ, 0x1, R42 ;  /* 0x00000001ff097819 */ /* 0x000fca000001162a */
[----:B------:R-:W-:Y:S01]  /*0350*/  @P0 VIADD R2, R2, 0x1 ;  /* 0x0000000102020836 */ /* 0x000fe20000000000 */
[----:B------:R-:W-:Y:S01]  /*0360*/  ISETP.NE.AND P0, PT, R4, RZ, PT ;  /* 0x000000ff0400720c */ /* 0x000fe20003f05270 */
[----:B------:R-:W-:Y:S01]  /*0370*/  @!P1 IMAD.IADD R3, R3, 0x1, -R6 ;  /* 0x0000000103039824 */ /* 0x000fe200078e0a06 */
[----:B------:R-:W-:Y:S01]  /*0380*/  LOP3.LUT R4, RZ, R4, RZ, 0x33, !PT ;  /* 0x00000004ff047212 */ /* 0x000fe200078e33ff */
[----:B------:R-:W-:Y:S02]  /*0390*/  @!P2 IMAD.MOV R2, RZ, RZ, -R2 ;  /* 0x000000ffff02a224 */ /* 0x000fe400078e0a02 */
[----:B------:R-:W-:Y:S02]  /*03a0*/  @!P3 IMAD.MOV R3, RZ, RZ, -R3 ;  /* 0x000000ffff03b224 */ /* 0x000fe400078e0a03 */
[----:B------:R-:W-:Y:S01]  /*03b0*/  IMAD.SHL.U32 R6, R42, 0x4, RZ ;  /* 0x000000042a067824 */ /* 0x000fe200078e00ff */
[C---:B------:R-:W-:Y:S02]  /*03c0*/  SEL R41, R4.reuse, R2, !P0 ;  /* 0x0000000204297207 */ /* 0x040fe40004000000 */
[----:B------:R-:W-:-:S02]  /*03d0*/  SEL R3, R4, R3, !P0 ;  /* 0x0000000304037207 */ /* 0x000fc40004000000 */
[----:B------:R-:W-:Y:S01]  /*03e0*/  SGXT.U32 R2, R5, 0x6 ;  /* 0x000000060502781a */ /* 0x000fe20000000000 */
[----:B------:R-:W-:Y:S01]  /*03f0*/  IMAD.SHL.U32 R41, R41, 0x40, RZ ;  /* 0x0000004029297824 */ /* 0x000fe200078e00ff */
[----:B------:R-:W-:Y:S01]  /*0400*/  SHF.R.U32.HI R5, RZ, 0x3, R42 ;  /* 0x00000003ff057819 */ /* 0x000fe2000001162a */
[----:B------:R-:W-:Y:S01]  /*0410*/  IMAD R0, R0, 0x8, R3 ;  /* 0x0000000800007824 */ /* 0x000fe200078e0203 */
[----:B------:R-:W-:Y:S02]  /*0420*/  LOP3.LUT R9, R6, 0x18, R9, 0x48, !PT ;  /* 0x0000001806097812 */ /* 0x000fe400078e4809 */
[----:B------:R-:W-:Y:S01]  /*0430*/  LOP3.LUT R4, R41, R2, RZ, 0xfc, !PT ;  /* 0x0000000229047212 */ /* 0x000fe200078efcff */
[----:B------:R-:W-:Y:S01]  /*0440*/  IMAD.SHL.U32 R40, R0, 0x20, RZ ;  /* 0x0000002000287824 */ /* 0x000fe200078e00ff */
[----:B------:R-:W-:Y:S02]  /*0450*/  SGXT.U32 R3, R5, 0x5 ;  /* 0x000000050503781a */ /* 0x000fe40000000000 */
[----:B------:R-:W-:Y:S01]  /*0460*/  SHF.R.S32.HI R5, RZ, 0x1a, R0 ;  /* 0x0000001aff057819 */ /* 0x000fe20000011400 */
[----:B------:R-:W-:Y:S01]  /*0470*/  IMAD.HI R0, R4, 0x2aaaaaab, RZ ;  /* 0x2aaaaaab04007827 */ /* 0x000fe200078e02ff */
[----:B------:R-:W-:-:S02]  /*0480*/  LOP3.LUT R40, R40, R3, RZ, 0xfc, !PT ;  /* 0x0000000328287212 */ /* 0x000fc400078efcff */
[----:B------:R-:W-:Y:S02]  /*0490*/  SGXT R5, R5, 0x1 ;  /* 0x000000010505781a */ /* 0x000fe40000000200 */
[----:B------:R-:W-:Y:S02]  /*04a0*/  SHF.R.U32.HI R7, RZ, 0x1f, R0 ;  /* 0x0000001fff077819 */ /* 0x000fe40000011600 */
[----:B------:R-:W-:Y:S02]  /*04b0*/  LEA.HI R5, R5, R40, RZ, 0xc ;  /* 0x0000002805057211 */ /* 0x000fe400078f60ff */
[----:B------:R-:W-:Y:S02]  /*04c0*/  LEA.HI R7, R0, R7, RZ, 0x17 ;  /* 0x0000000700077211 */ /* 0x000fe400078fb8ff */
[----:B------:R-:W-:Y:S02]  /*04d0*/  LOP3.LUT R5, R5, 0x3ff000, RZ, 0xc0, !PT ;  /* 0x003ff00005057812 */ /* 0x000fe400078ec0ff */
[----:B------:R-:W-:Y:S01]  /*04e0*/  LOP3.LUT R0, R44, 0x18, RZ, 0xc0, !PT ;  /* 0x000000182c007812 */ /* 0x000fe200078ec0ff */
[----:B------:R-:W-:Y:S01]  /*04f0*/  IMAD R7, R7, -0xc00, R4 ;  /* 0xfffff40007077824 */ /* 0x000fe200078e0204 */
[----:B------:R-:W-:Y:S01]  /*0500*/  LOP3.LUT R8, R6, 0x1c, RZ, 0xc0, !PT ;  /* 0x0000001c06087812 */ /* 0x000fe200078ec0ff */
[----:B------:R-:W-:Y:S01]  /*0510*/  IMAD.IADD R5, R40, 0x1, -R5 ;  /* 0x0000000128057824 */ /* 0x000fe200078e0a05 */
[----:B------:R-:W-:Y:S01]  /*0520*/  LOP3.LUT R6, R9, 0x4, R6, 0xf8, !PT ;  /* 0x0000000409067812 */ /* 0x000fe200078ef806 */
[----:B------:R-:W-:Y:S01]  /*0530*/  IMAD R7, R7, 0xc00, R0 ;  /* 0x00000c0007077824 */ /* 0x000fe200078e0200 */
[----:B------:R-:W-:Y:S01]  /*0540*/  LOP3.LUT R9, R42, 0x7, RZ, 0xc0, !PT ;  /* 0x000000072a097812 */ /* 0x000fe200078ec0ff */
[----:B------:R-:W-:Y:S01]  /*0550*/  IMAD R0, R2, 0x20, R11 ;  /* 0x0000002002007824 */ /* 0x000fe200078e020b */
[----:B------:R-:W-:Y:S01]  /*0560*/  SGXT.U32 R11, R10, 0x2 ;  /* 0x000000020a0b781a */ /* 0x000fe20000000000 */
[----:B------:R-:W-:Y:S01]  /*0570*/  IMAD R2, R3, 0x20, R6 ;  /* 0x0000002003027824 */ /* 0x000fe200078e0206 */
[----:B------:R-:W-:Y:S01]  /*0580*/  SHF.R.U32.HI R3, RZ, 0x3, R13 ;  /* 0x00000003ff037819 */ /* 0x000fe2000001160d */
[----:B------:R-:W-:Y:S01]  /*0590*/  IMAD R5, R5, 0xc00, R8 ;  /* 0x00000c0005057824 */ /* 0x000fe200078e0208 */
[----:B------:R-:W-:Y:S01]  /*05a0*/  LEA R0, R0, UR4, 0x1 ;  /* 0x0000000400007c11 */ /* 0x000fe2000f8e08ff */
[----:B-1---5:R-:W-:Y:S01]  /*05b0*/  IMAD.WIDE R38, R7, 0x2, R38 ;  /* 0x0000000207267825 */ /* 0x022fe200078e0226 */
[----:B------:R-:W-:-:S02]  /*05c0*/  LEA R2, R2, UR4, 0x1 ;  /* 0x0000000402027c11 */ /* 0x000fc4000f8e08ff */
[----:B------:R-:W-:Y:S01]  /*05d0*/  SGXT.U32 R3, R3, 0x1 ;  /* 0x000000010303781a */ /* 0x000fe20000000000 */
[----:B------:R-:W-:Y:S01]  /*05e0*/  IMAD.WIDE R32, R5, 0x2, R32 ;  /* 0x0000000205207825 */ /* 0x000fe200078e0220 */
[--C-:B------:R-:W-:Y:S02]  /*05f0*/  SHF.R.U32.HI R6, RZ, 0x4, R42.reuse ;  /* 0x00000004ff067819 */ /* 0x100fe4000001162a */
[----:B------:R-:W-:Y:S01]  /*0600*/  SHF.R.U32.HI R5, RZ, 0x1, R42 ;  /* 0x00000001ff057819 */ /* 0x000fe2000001162a */
[----:B------:R-:W-:Y:S01]  /*0610*/  IMAD.SHL.U32 R4, R3, 0x8, RZ ;  /* 0x0000000803047824 */ /* 0x000fe200078e00ff */
[----:B------:R-:W-:Y:S01]  /*0620*/  @!PT LDS RZ, [RZ] ;  /* 0x00000000fffff984 */ /* 0x000fe20000000800 */
[----:B------:R-:W-:Y:S01]  /*0630*/  @!PT LDS RZ, [RZ] ;  /* 0x00000000fffff984 */ /* 0x000fe20000000800 */
[----:B------:R-:W-:Y:S01]  /*0640*/  @!PT LDS RZ, [RZ] ;  /* 0x00000000fffff984 */ /* 0x000fe20000000800 */
[----:B------:R-:W-:Y:S01]  /*0650*/  LDGSTS.E.64 [R2], desc[UR6][R32.64] ;  /* 0x0000000020027fae */ /* 0x000fe2000b921a46 */
[----:B------:R-:W-:Y:S02]  /*0660*/  SGXT.U32 R6, R6, 0x1 ;  /* 0x000000010606781a */ /* 0x000fe40000000000 */
[----:B------:R-:W-:Y:S01]  /*0670*/  SGXT.U32 R5, R5, 0x2 ;  /* 0x000000020505781a */ /* 0x000fe20000000000 */
[----:B------:R-:W0:Y:S01]  /*0680*/  LDGDEPBAR ;  /* 0x00000000000079af */ /* 0x000e220000000000 */
[----:B------:R-:W-:Y:S01]  /*0690*/  LOP3.LUT R7, R4, R45, RZ, 0xfc, !PT ;  /* 0x0000002d04077212 */ /* 0x000fe200078efcff */
[C---:B------:R-:W-:Y:S01]  /*06a0*/  IMAD R8, R6.reuse, 0x20, R43 ;  /* 0x0000002006087824 */ /* 0x040fe200078e022b */
[-C--:B------:R-:W-:Y:S01]  /*06b0*/  LOP3.LUT R4, R6, R5.reuse, RZ, 0x3c, !PT ;  /* 0x0000000506047212 */ /* 0x080fe200078e3cff */
[----:B------:R-:W-:Y:S01]  /*06c0*/  LDGSTS.E.BYPASS.128 [R0+0x2000], desc[UR6][R38.64] ;  /* 0x0200000026007fae */ /* 0x000fe2000b901c46 */
[----:B------:R-:W-:Y:S01]  /*06d0*/  LOP3.LUT R3, R3, R5, RZ, 0x3c, !PT ;  /* 0x0000000503037212 */ /* 0x000fe200078e3cff */
[----:B------:R-:W-:Y:S01]  /*06e0*/  IMAD.IADD R8, R9, 0x1, R8 ;  /* 0x0000000109087824 */ /* 0x000fe200078e0208 */
[----:B------:R-:W-:Y:S01]  /*06f0*/  LOP3.LUT R6, R5, 0x2, R6, 0x1e, !PT ;  /* 0x0000000205067812 */ /* 0x000fe200078e1e06 */
[----:B------:R-:W0:Y:S01]  /*0700*/  LDGDEPBAR ;  /* 0x00000000000079af */ /* 0x000e220000000000 */
[----:B------:R-:W-:Y:S01]  /*0710*/  LOP3.LUT R7, R7, 0x7, R42, 0xf8, !PT ;  /* 0x0000000707077812 */ /* 0x000fe200078ef82a */
[----:B------:R-:W-:Y:S01]  /*0720*/  IMAD.SHL.U32 R3, R3, 0x8, RZ ;  /* 0x0000000803037824 */ /* 0x000fe200078e00ff */
[----:B------:R-:W-:Y:S01]  /*0730*/  LOP3.LUT R5, R5, 0x2, R11, 0x1e, !PT ;  /* 0x0000000205057812 */ /* 0x000fe200078e1e0b */
[----:B------:R-:W-:Y:S01]  /*0740*/  BAR.SYNC.DEFER_BLOCKING 0x0 ;  /* 0x0000000000007b1d */ /* 0x000fe20000010000 */
[----:B------:R-:W-:Y:S01]  /*0750*/  IMAD.SHL.U32 R8, R8, 0x20, RZ ;  /* 0x0000002008087824 */ /* 0x000fe200078e00ff */
[----:B------:R-:W-:Y:S01]  /*0760*/  IADD3 R34, P1, R38, 0x1000, RZ ;  /* 0x0000100026227810 */ /* 0x000fe20007f3e0ff */
[----:B------:R-:W-:Y:S01]  /*0770*/  IMAD.SHL.U32 R4, R4, 0x8, RZ ;  /* 0x0000000804047824 */ /* 0x000fe200078e00ff */
[----:B------:R-:W-:Y:S01]  /*0780*/  LOP3.LUT R41, R41, 0x38, R44, 0xf8, !PT ;  /* 0x0000003829297812 */ /* 0x000fe200078ef82c */
[----:B------:R-:W-:Y:S01]  /*0790*/  IMAD.SHL.U32 R7, R7, 0x20, RZ ;  /* 0x0000002007077824 */ /* 0x000fe200078e00ff */
[----:B------:R-:W-:Y:S01]  /*07a0*/  LOP3.LUT R9, R8, R3, RZ, 0xfc, !PT ;  /* 0x0000000308097212 */ /* 0x000fe200078efcff */
[----:B------:R-:W-:-:S02]  /*07b0*/  IMAD.SHL.U32 R6, R6, 0x8, RZ ;  /* 0x0000000806067824 */ /* 0x000fc400078e00ff */
[----:B------:R-:W-:Y:S01]  /*07c0*/  IMAD.SHL.U32 R5, R5, 0x8, RZ ;  /* 0x0000000805057824 */ /* 0x000fe200078e00ff */
[C---:B------:R-:W-:Y:S01]  /*07d0*/  LOP3.LUT R3, R7.reuse, R4, RZ, 0xfc, !PT ;  /* 0x0000000407037212 */ /* 0x040fe200078efcff */
[----:B------:R-:W-:Y:S01]  /*07e0*/  IMAD.X R35, RZ, RZ, R39, P1 ;  /* 0x000000ffff237224 */ /* 0x000fe200008e0627 */
[----:B------:R-:W-:Y:S02]  /*07f0*/  LOP3.LUT R6, R7, R6, RZ, 0xfc, !PT ;  /* 0x0000000607067212 */ /* 0x000fe400078efcff */
[----:B------:R-:W-:Y:S02]  /*0800*/  LOP3.LUT R5, R8, R5, RZ, 0xfc, !PT ;  /* 0x0000000508057212 */ /* 0x000fe400078efcff */
[----:B------:R-:W-:Y:S02]  /*0810*/  LEA R4, R9, UR4, 0x1 ;  /* 0x0000000409047c11 */ /* 0x000fe4000f8e08ff */
[----:B------:R-:W-:Y:S02]  /*0820*/  LEA R3, R3, UR4, 0x1 ;  /* 0x0000000403037c11 */ /* 0x000fe4000f8e08ff */
[----:B------:R-:W-:-:S02]  /*0830*/  LEA R36, R6, UR4, 0x1 ;  /* 0x0000000406247c11 */ /* 0x000fc4000f8e08ff */
[----:B------:R-:W-:Y:S01]  /*0840*/  LEA R5, R5, UR4, 0x1 ;  /* 0x0000000405057c11 */ /* 0x000fe2000f8e08ff */
[----:B------:R-:W-:Y:S01]  /*0850*/  @!PT LDS RZ, [RZ] ;  /* 0x00000000fffff984 */ /* 0x000fe20000000800 */
[----:B------:R-:W-:Y:S01]  /*0860*/  @!PT LDS RZ, [RZ] ;  /* 0x00000000fffff984 */ /* 0x000fe20000000800 */
[----:B------:R-:W-:Y:S01]  /*0870*/  @!PT LDS RZ, [RZ] ;  /* 0x00000000fffff984 */ /* 0x000fe20000000800 */
[----:B------:R-:W-:Y:S01]  /*0880*/  LDGSTS.E.64 [R2+0x800], desc[UR6][R32.64+0x40] ;  /* 0x0080004020027fae */ /* 0x000fe2000b921a46 */
[----:B------:R-:W-:-:S03]  /*0890*/  IADD3 R6, P0, R32, 0x1000, RZ ;  /* 0x0000100020067810 */ /* 0x000fc60007f1e0ff */
[----:B------:R-:W0:Y:S02]  /*08a0*/  LDGDEPBAR ;  /* 0x00000000000079af */ /* 0x000e240000000000 */
[----:B------:R-:W-:Y:S02]  /*08b0*/  IMAD.X R7, RZ, RZ, R33, P0 ;  /* 0x000000ffff077224 */ /* 0x000fe400000e0621 */
[----:B------:R-:W-:Y:S04]  /*08c0*/  LDGSTS.E.BYPASS.128 [R0+0x3000], desc[UR6][R38.64+0x40] ;  /* 0x0300004026007fae */ /* 0x000fe8000b901c46 */
[----:B------:R-:W0:Y:S01]  /*08d0*/  LDGDEPBAR ;  /* 0x00000000000079af */ /* 0x000e220000000000 */
[----:B------:R-:W-:Y:S06]  /*08e0*/  BAR.SYNC.DEFER_BLOCKING 0x0 ;  /* 0x0000000000007b1d */ /* 0x000fec0000010000 */
[----:B------:R-:W-:Y:S01]  /*08f0*/  @!PT LDS RZ, [RZ] ;  /* 0x00000000fffff984 */ /* 0x000fe20000000800 */
[----:B------:R-:W-:Y:S01]  /*0900*/  @!PT LDS RZ, [RZ] ;  /* 0x00000000fffff984 */ /* 0x000fe20000000800 */
[----:B------:R-:W-:Y:S01]  /*0910*/  @!PT LDS RZ, [RZ] ;  /* 0x00000000fffff984 */ /* 0x000fe20000000800 */
[----:B------:R-:W-:Y:S04]  /*0920*/  LDGSTS.E.64 [R2+0x1000], desc[UR6][R32.64+0x80] ;  /* 0x0100008020027fae */ /* 0x000fe8000b921a46 */
[----:B------:R-:W0:Y:S04]  /*0930*/  LDGDEPBAR ;  /* 0x00000000000079af */ /* 0x000e280000000000 */
        /* <DEDUP_REMOVED lines=10> */
[----:B------:R-:W-:-:S04]  /*09e0*/  DEPBAR.LE SB0, 0x6 ;  /* 0x000081800000791a */ /* 0x000fc80000000000 */
[----:B------:R-:W-:Y:S06]  /*09f0*/  BAR.SYNC.DEFER_BLOCKING 0x0 ;  /* 0x0000000000007b1d */ /* 0x000fec0000010000 */
[----:B------:R-:W-:Y:S04]  /*0a00*/  LDSM.16.M88.4 R12, [R3] ;  /* 0x00000000030c783b */ /* 0x000fe80000000200 */
[----:B------:R-:W1:Y:S04]  /*0a10*/  LDSM.16.M88.4 R16, [R4+0x2000] ;  /* 0x002000000410783b */ /* 0x000e680000000200 */
[----:B------:R-:W-:Y:S04]  /*0a20*/  LDSM.16.M88.4 R24, [R36] ;  /* 0x000000002418783b */ /* 0x000fe80000000200 */
[----:B------:R-:W2:Y:S01]  /*0a30*/  LDSM.16.M88.4 R8, [R5+0x2000] ;  /* 0x002000000508783b */ /* 0x000ea20000000200 */
[----:B------:R-:W-:Y:S06]  /*0a40*/  BAR.SYNC.DEFER_BLOCKING 0x0 ;  /* 0x0000000000007b1d */ /* 0x000fec0000010000 */
[----:B------:R-:W-:Y:S01]  /*0a50*/  @!PT LDS RZ, [RZ] ;  /* 0x00000000fffff984 */ /* 0x000fe20000000800 */
[----:B------:R-:W-:Y:S01]  /*0a60*/  @!PT LDS RZ, [RZ] ;  /* 0x00000000fffff984 */ /* 0x000fe20000000800 */
[----:B------:R-:W-:Y:S01]  /*0a70*/  @!PT LDS RZ, [RZ] ;  /* 0x00000000fffff984 */ /* 0x000fe20000000800 */
[----:B------:R-:W-:Y:S04]  /*0a80*/  LDGSTS.E.64 [R2], desc[UR6][R32.64+0x100] ;  /* 0x0000010020027fae */ /* 0x000fe8000b921a46 */
[----:B------:R-:W0:Y:S01]  /*0a90*/  LDGDEPBAR ;  /* 0x00000000000079af */ /* 0x000e220000000000 */
[----:B-1----:R-:W-:Y:S03]  /*0aa0*/  HMMA.16816.F32.BF16 R28, R12, R16, RZ ;  /* 0x000000100c1c723c */ /* 0x002fe600000418ff */
[----:B------:R-:W-:Y:S03]  /*0ab0*/  LDGSTS.E.BYPASS.128 [R0+0x2000], desc[UR6][R38.64+0x100] ;  /* 0x0200010026007fae */ /* 0x000fe6000b901c46 */
[----:B------:R-:W-:Y:S01]  /*0ac0*/  HMMA.16816.F32.BF16 R16, R12, R18, RZ ;  /* 0x000000120c10723c */ /* 0x000fe200000418ff */
[----:B------:R-:W0:-:S15]  /*0ad0*/  LDGDEPBAR ;  /* 0x00000000000079af */ /* 0x000e1e0000000000 */
[----:B------:R-:W-:Y:S02]  /*0ae0*/  NOP ;  /* 0x0000000000007918 */ /* 0x000fe40000000000 */
[----:B--2---:R-:W-:Y:S06]  /*0af0*/  HMMA.16816.F32.BF16 R28, R24, R8, R28 ;  /* 0x00000008181c723c */ /* 0x004fec000004181c */
[----:B------:R-:W-:Y:S01]  /*0b00*/  HMMA.16816.F32.BF16 R24, R24, R10, R16 ;  /* 0x0000000a1818723c */ /* 0x000fe20000041810 */
[----:B------:R-:W-:-:S04]  /*0b10*/  DEPBAR.LE SB0, 0x6 ;  /* 0x000081800000791a */ /* 0x000fc80000000000 */
[----:B------:R-:W-:Y:S06]  /*0b20*/  BAR.SYNC.DEFER_BLOCKING 0x0 ;  /* 0x0000000000007b1d */ /* 0x000fec0000010000 */
[----:B------:R-:W-:Y:S04]  /*0b30*/  LDSM.16.M88.4 R20, [R3+0x800] ;  /* 0x000800000314783b */ /* 0x000fe80000000200 */
[----:B------:R-:W1:Y:S04]  /*0b40*/  LDSM.16.M88.4 R12, [R4+0x3000] ;  /* 0x00300000040c783b */ /* 0x000e680000000200 */
[----:B------:R-:W-:Y:S04]  /*0b50*/  LDSM.16.M88.4 R16, [R36+0x800] ;  /* 0x000800002410783b */ /* 0x000fe80000000200 */
[----:B------:R-:W2:Y:S01]  /*0b60*/  LDSM.16.M88.4 R8, [R5+0x3000] ;  /* 0x003000000508783b */ /* 0x000ea20000000200 */
[----:B------:R-:W-:Y:S06]  /*0b70*/  BAR.SYNC.DEFER_BLOCKING 0x0 ;  /* 0x0000000000007b1d */ /* 0x000fec0000010000 */
[----:B------:R-:W-:Y:S01]  /*0b80*/  @!PT LDS RZ, [RZ] ;  /* 0x00000000fffff984 */ /* 0x000fe20000000800 */
[----:B------:R-:W-:Y:S01]  /*0b90*/  @!PT LDS RZ, [RZ] ;  /* 0x00000000fffff984 */ /* 0x000fe20000000800 */
[----:B------:R-:W-:Y:S01]  /*0ba0*/  @!PT LDS RZ, [RZ] ;  /* 0x00000000fffff984 */ /* 0x000fe20000000800 */
[----:B------:R-:W-:Y:S04]  /*0bb0*/  LDGSTS.E.64 [R2+0x800], desc[UR6][R32.64+0x140] ;  /* 0x0080014020027fae */ /* 0x000fe8000b921a46 */
[----:B------:R-:W0:Y:S01]  /*0bc0*/  LDGDEPBAR ;  /* 0x00000000000079af */ /* 0x000e220000000000 */
[----:B-1----:R-:W-:Y:S03]  /*0bd0*/  HMMA.16816.F32.BF16 R28, R20, R12, R28 ;  /* 0x0000000c141c723c */ /* 0x002fe6000004181c */
[----:B------:R-:W-:Y:S03]  /*0be0*/  LDGSTS.E.BYPASS.128 [R0+0x3000], desc[UR6][R38.64+0x140] ;  /* 0x0300014026007fae */ /* 0x000fe6000b901c46 */
[----:B------:R-:W-:Y:S01]  /*0bf0*/  HMMA.16816.F32.BF16 R20, R20, R14, R24 ;  /* 0x0000000e1414723c */ /* 0x000fe20000041818 */
        /* <DEDUP_REMOVED lines=508> */
[----:B------:R3:W-:Y:S04]  /*2bc0*/  LDGSTS.E.64 [R2], desc[UR6][R6.64+-0x800] ;  /* 0x0000080006027fae */ /* 0x0007e8000b921a46 */
[----:B------:R-:W0:Y:S01]  /*2bd0*/  LDGDEPBAR ;  /* 0x00000000000079af */ /* 0x000e220000000000 */
[----:B-1----:R-:W-:Y:S03]  /*2be0*/  HMMA.16816.F32.BF16 R28, R16, R20, R28 ;  /* 0x00000014101c723c */ /* 0x002fe6000004181c */
[----:B------:R-:W-:Y:S03]  /*2bf0*/  LDGSTS.E.BYPASS.128 [R0+0x2000], desc[UR6][R34.64+-0x800] ;  /* 0x0200080022007fae */ /* 0x000fe6000b901c46 */
[----:B------:R-:W-:Y:S01]  /*2c00*/  HMMA.16816.F32.BF16 R24, R16, R22, R24 ;  /* 0x000000161018723c */ /* 0x000fe20000041818 */
[----:B------:R-:W0:Y:S01]  /*2c10*/  LDGDEPBAR ;  /* 0x00000000000079af */ /* 0x000e220000000000 */
[----:B---3--:R-:W-:-:S05]  /*2c20*/  IADD3 R6, P0, R32, 0x1000, RZ ;  /* 0x0000100020067810 */ /* 0x008fca0007f1e0ff */
[----:B------:R-:W-:Y:S01]  /*2c30*/  IMAD.X R7, RZ, RZ, R33, P0 ;  /* 0x000000ffff077224 */ /* 0x000fe200000e0621 */
[----:B------:R-:W-:-:S05]  /*2c40*/  IADD3 R32, P0, R32, 0x2000, RZ ;  /* 0x0000200020207810 */ /* 0x000fca0007f1e0ff */
[----:B------:R-:W-:-:S05]  /*2c50*/  IMAD.X R33, RZ, RZ, R33, P0 ;  /* 0x000000ffff217224 */ /* 0x000fca00000e0621 */
[----:B--2---:R-:W-:Y:S06]  /*2c60*/  HMMA.16816.F32.BF16 R28, R12, R8, R28 ;  /* 0x000000080c1c723c */ /* 0x004fec000004181c */
[----:B------:R-:W-:Y:S01]  /*2c70*/  HMMA.16816.F32.BF16 R8, R12, R10, R24 ;  /* 0x0000000a0c08723c */ /* 0x000fe20000041818 */
[----:B------:R-:W-:-:S04]  /*2c80*/  DEPBAR.LE SB0, 0x6 ;  /* 0x000081800000791a */ /* 0x000fc80000000000 */
[----:B------:R-:W-:Y:S06]  /*2c90*/  BAR.SYNC.DEFER_BLOCKING 0x0 ;  /* 0x0000000000007b1d */ /* 0x000fec0000010000 */
[----:B------:R-:W-:Y:S04]  /*2ca0*/  LDSM.16.M88.4 R16, [R3+0x800] ;  /* 0x000800000310783b */ /* 0x000fe80000000200 */
[----:B------:R-:W1:Y:S04]  /*2cb0*/  LDSM.16.M88.4 R20, [R4+0x3000] ;  /* 0x003000000414783b */ /* 0x000e680000000200 */
[----:B------:R-:W-:Y:S01]  /*2cc0*/  LDSM.16.M88.4 R12, [R36+0x800] ;  /* 0x00080000240c783b */ /* 0x000fe20000000200 */
[----:B-1----:R-:W-:Y:S06]  /*2cd0*/  HMMA.16816.F32.BF16 R28, R16, R20, R28 ;  /* 0x00000014101c723c */ /* 0x002fec000004181c */
[----:B------:R-:W-:Y:S01]  /*2ce0*/  HMMA.16816.F32.BF16 R8, R16, R22, R8 ;  /* 0x000000161008723c */ /* 0x000fe20000041808 */
[----:B------:R-:W1:Y:S01]  /*2cf0*/  LDSM.16.M88.4 R16, [R5+0x3000] ;  /* 0x003000000510783b */ /* 0x000e620000000200 */
        /* <DEDUP_REMOVED lines=8> */
[----:B-1----:R-:W-:Y:S06]  /*2d80*/  HMMA.16816.F32.BF16 R28, R12, R16, R28 ;  /* 0x000000100c1c723c */ /* 0x002fec000004181c */
[----:B------:R-:W-:Y:S01]  /*2d90*/  HMMA.16816.F32.BF16 R12, R12, R18, R8 ;  /* 0x000000120c0c723c */ /* 0x000fe20000041808 */
[----:B------:R-:W-:-:S04]  /*2da0*/  DEPBAR.LE SB0, 0x6 ;  /* 0x000081800000791a */ /* 0x000fc80000000000 */
[----:B------:R-:W-:Y:S06]  /*2db0*/  BAR.SYNC.DEFER_BLOCKING 0x0 ;  /* 0x0000000000007b1d */ /* 0x000fec0000010000 */
[----:B------:R-:W-:Y:S04]  /*2dc0*/  LDSM.16.M88.4 R8, [R3+0x1000] ;  /* 0x001000000308783b */ /* 0x000fe80000000200 */
[----:B------:R-:W1:Y:S03]  /*2dd0*/  LDSM.16.M88.4 R16, [R4+0x4000] ;  /* 0x004000000410783b */ /* 0x000e660000000200 */
[----:B-1----:R-:W-:Y:S06]  /*2de0*/  HMMA.16816.F32.BF16 R28, R8, R16, R28 ;  /* 0x00000010081c723c */ /* 0x002fec000004181c */
[----:B------:R-:W-:Y:S01]  /*2df0*/  HMMA.16816.F32.BF16 R12, R8, R18, R12 ;  /* 0x00000012080c723c */ /* 0x000fe2000004180c */
[----:B------:R-:W-:Y:S04]  /*2e00*/  LDSM.16.M88.4 R8, [R36+0x1000] ;  /* 0x001000002408783b */ /* 0x000fe80000000200 */
        /* <DEDUP_REMOVED lines=31> */
[----:B------:R-:W-:Y:S04]  /*3000*/  LDSM.16.M88.4 R8, [R3] ;  /* 0x000000000308783b */ /* 0x000fe80000000200 */
[----:B------:R-:W1:Y:S03]  /*3010*/  LDSM.16.M88.4 R16, [R4+0x2000] ;  /* 0x002000000410783b */ /* 0x000e660000000200 */
[----:B-1----:R-:W-:Y:S06]  /*3020*/  HMMA.16816.F32.BF16 R28, R8, R16, R28 ;  /* 0x00000010081c723c */ /* 0x002fec000004181c */
[----:B------:R-:W-:Y:S01]  /*3030*/  HMMA.16816.F32.BF16 R12, R8, R18, R12 ;  /* 0x00000012080c723c */ /* 0x000fe2000004180c */
[----:B------:R-:W-:Y:S04]  /*3040*/  LDSM.16.M88.4 R8, [R36] ;  /* 0x000000002408783b */ /* 0x000fe80000000200 */
[----:B------:R-:W1:Y:S01]  /*3050*/  LDSM.16.M88.4 R16, [R5+0x2000] ;  /* 0x002000000510783b */ /* 0x000e620000000200 */
[----:B------:R-:W-:Y:S06]  /*3060*/  BAR.SYNC.DEFER_BLOCKING 0x0 ;  /* 0x0000000000007b1d */ /* 0x000fec0000010000 */
[----:B------:R-:W-:Y:S01]  /*3070*/  @!PT LDS RZ, [RZ] ;  /* 0x00000000fffff984 */ /* 0x000fe20000000800 */
[----:B------:R-:W-:Y:S01]  /*3080*/  @!PT LDS RZ, [RZ] ;  /* 0x00000000fffff984 */ /* 0x000fe20000000800 */
[----:B------:R-:W-:Y:S01]  /*3090*/  @!PT LDS RZ, [RZ] ;  /* 0x00000000fffff984 */ /* 0x000fe20000000800 */
[----:B------:R-:W-:Y:S04]  /*30a0*/  LDGSTS.E.64 [R2], desc[UR6][R6.64+-0x700] ;  /* 0x0000090006027fae */ /* 0x000fe8000b921a46 */
        /* <DEDUP_REMOVED lines=1061> */
[----:B------:R2:W-:Y:S04]  /*7300*/  LDGSTS.E.64 [R2+0x1800], desc[UR6][R6.64+0x7c0] ;  /* 0x018007c006027fae */ /* 0x0005e8000b921a46 */
[----:B------:R-:W0:Y:S04]  /*7310*/  LDGDEPBAR ;  /* 0x00000000000079af */ /* 0x000e280000000000 */
[----:B------:R3:W-:Y:S04]  /*7320*/  LDGSTS.E.BYPASS.128 [R0+0x5000], desc[UR6][R34.64+0x7c0] ;  /* 0x050007c022007fae */ /* 0x0007e8000b901c46 */
[----:B------:R-:W0:Y:S01]  /*7330*/  LDGDEPBAR ;  /* 0x00000000000079af */ /* 0x000e220000000000 */
[----:B-1----:R-:W-:Y:S01]  /*7340*/  HMMA.16816.F32.BF16 R28, R16, R20, R28 ;  /* 0x00000014101c723c */ /* 0x002fe2000004181c */
[----:B--2---:R-:W-:-:S05]  /*7350*/  IADD3 R6, P0, R38, 0x2000, RZ ;  /* 0x0000200026067810 */ /* 0x004fca0007f1e0ff */
[----:B------:R-:W-:Y:S01]  /*7360*/  HMMA.16816.F32.BF16 R12, R16, R22, R12 ;  /* 0x00000016100c723c */ /* 0x000fe2000004180c */
[----:B------:R-:W-:Y:S01]  /*7370*/  IMAD.X R7, RZ, RZ, R39, P0 ;  /* 0x000000ffff077224 */ /* 0x000fe200000e0627 */
[----:B---3--:R-:W-:Y:S02]  /*7380*/  LOP3.LUT R35, R42, 0x1f, RZ, 0xc0, !PT ;  /* 0x0000001f2a237812 */ /* 0x008fe400078ec0ff */
[----:B------:R-:W-:Y:S02]  /*7390*/  ISETP.GE.AND P0, PT, R40, 0x1000, PT ;  /* 0x000010002800780c */ /* 0x000fe40003f06270 */
[----:B------:R-:W-:Y:S02]  /*73a0*/  LEA.HI R45, R35, R45, RZ, 0x1e ;  /* 0x0000002d232d7211 */ /* 0x000fe400078ff0ff */
[----:B------:R-:W-:Y:S01]  /*73b0*/  ISETP.LT.AND P0, PT, R41, 0xc00, !P0 ;  /* 0x00000c002900780c */ /* 0x000fe20004701270 */
        /* <DEDUP_REMOVED lines=10> */
[----:B------:R-:W-:Y:S04]  /*7460*/  LDGSTS.E.64 [R2], desc[UR6][R32.64+-0x800], !PT ;  /* 0x0000080020027fae */ /* 0x000fe8000f921a46 */
[----:B------:R-:W0:Y:S01]  /*7470*/  LDGDEPBAR ;  /* 0x00000000000079af */ /* 0x000e220000000000 */
[----:B-1----:R-:W-:Y:S03]  /*7480*/  HMMA.16816.F32.BF16 R28, R24, R8, R28 ;  /* 0x00000008181c723c */ /* 0x002fe6000004181c */
[----:B------:R-:W-:Y:S03]  /*7490*/  LDGSTS.E.BYPASS.128 [R0+0x2000], desc[UR6][R6.64+-0x800], !PT ;  /* 0x0200080006007fae */ /* 0x000fe6000f901c46 */
        /* <DEDUP_REMOVED lines=15> */
[----:B------:R-:W-:Y:S04]  /*7590*/  LDGSTS.E.64 [R2+0x800], desc[UR6][R32.64+-0x7c0], !PT ;  /* 0x0080084020027fae */ /* 0x000fe8000f921a46 */
        /* <DEDUP_REMOVED lines=30> */
[----:B------:R1:W2:Y:S04]  /*7780*/  LDSM.16.M88.4 R12, [R4+0x5000] ;  /* 0x00500000040c783b */ /* 0x0002a80000000200 */
[----:B------:R-:W-:Y:S04]  /*7790*/  LDSM.16.M88.4 R36, [R36+0x1800] ;  /* 0x001800002424783b */ /* 0x000fe80000000200 */
[----:B------:R3:W4:Y:S01]  /*77a0*/  LDSM.16.M88.4 R16, [R5+0x5000] ;  /* 0x005000000510783b */ /* 0x0007220000000200 */
[----:B-1----:R-:W-:Y:S01]  /*77b0*/  IMAD.SHL.U32 R4, R42, 0x2, RZ ;  /* 0x000000022a047824 */ /* 0x002fe200078e00ff */
[----:B------:R-:W-:Y:S04]  /*77c0*/  BAR.SYNC.DEFER_BLOCKING 0x0 ;  /* 0x0000000000007b1d */ /* 0x000fe80000010000 */
[----:B------:R-:W-:-:S05]  /*77d0*/  LOP3.LUT R4, R43, 0x6, R4, 0xf8, !PT ;  /* 0x000000062b047812 */ /* 0x000fca00078ef804 */
[----:B------:R-:W-:Y:S01]  /*77e0*/  IMAD R4, R45, 0x48, R4 ;  /* 0x000000482d047824 */ /* 0x000fe200078e0204 */
[----:B------:R-:W-:Y:S01]  /*77f0*/  @!PT LDS RZ, [RZ] ;  /* 0x00000000fffff984 */ /* 0x000fe20000000800 */
[----:B------:R-:W-:Y:S01]  /*7800*/  @!PT LDS RZ, [RZ] ;  /* 0x00000000fffff984 */ /* 0x000fe20000000800 */
[----:B------:R-:W-:Y:S01]  /*7810*/  @!PT LDS RZ, [RZ] ;  /* 0x00000000fffff984 */ /* 0x000fe20000000800 */
[----:B------:R-:W-:Y:S04]  /*7820*/  LDGSTS.E.64 [R2+0x1800], desc[UR6][R32.64+-0x740], !PT ;  /* 0x018008c020027fae */ /* 0x000fe8000f921a46 */
[----:B------:R-:W0:Y:S01]  /*7830*/  LDGDEPBAR ;  /* 0x00000000000079af */ /* 0x000e220000000000 */
[----:B--2---:R-:W-:Y:S03]  /*7840*/  HMMA.16816.F32.BF16 R28, R8, R12, R28 ;  /* 0x0000000c081c723c */ /* 0x004fe6000004181c */
[----:B------:R1:W-:Y:S03]  /*7850*/  LDGSTS.E.BYPASS.128 [R0+0x5000], desc[UR6][R6.64+-0x740], !PT ;  /* 0x050008c006007fae */ /* 0x0003e6000f901c46 */
[----:B------:R-:W-:Y:S01]  /*7860*/  HMMA.16816.F32.BF16 R20, R8, R14, R20 ;  /* 0x0000000e0814723c */ /* 0x000fe20000041814 */
[----:B------:R-:W0:Y:S01]  /*7870*/  LDGDEPBAR ;  /* 0x00000000000079af */ /* 0x000e220000000000 */
[----:B------:R-:W2:Y:S01]  /*7880*/  LDC.64 R8, c[0x0][0x210] ;  /* 0x00008400ff087b82 */ /* 0x000ea20000000a00 */
[----:B-1----:R-:W-:-:S02]  /*7890*/  LEA R0, R4, UR4, 0x2 ;  /* 0x0000000404007c11 */ /* 0x002fc4000f8e10ff */
[----:B---3--:R-:W-:Y:S02]  /*78a0*/  CS2R R4, SRZ ;  /* 0x0000000000047805 */ /* 0x008fe4000001ff00 */
[----:B------:R-:W-:-:S11]  /*78b0*/  CS2R R6, SRZ ;  /* 0x0000000000067805 */ /* 0x000fd6000001ff00 */
[----:B----4-:R-:W-:Y:S06]  /*78c0*/  HMMA.16816.F32.BF16 R28, R36, R16, R28 ;  /* 0x00000010241c723c */ /* 0x010fec000004181c */
[----:B------:R-:W-:Y:S01]  /*78d0*/  HMMA.16816.F32.BF16 R20, R36, R18, R20 ;  /* 0x000000122414723c */ /* 0x000fe20000041814 */
[----:B------:R-:W-:-:S04]  /*78e0*/  DEPBAR.LE SB0, 0x6 ;  /* 0x000081800000791a */ /* 0x000fc80000000000 */
[----:B------:R-:W-:Y:S01]  /*78f0*/  BAR.SYNC.DEFER_BLOCKING 0x0 ;  /* 0x0000000000007b1d */ /* 0x000fe20000010000 */
[----:B--2---:R-:W-:-:S05]  /*7900*/  IMAD.WIDE R16, R41, 0x2, R8 ;  /* 0x0000000229107825 */ /* 0x004fca00078e0208 */
[----:B------:R-:W-:-:S04]  /*7910*/  DEPBAR.LE SB0, 0x0 ;  /* 0x000080000000791a */ /* 0x000fc80000000000 */
[----:B------:R-:W-:Y:S06]  /*7920*/  BAR.SYNC.DEFER_BLOCKING 0x0 ;  /* 0x0000000000007b1d */ /* 0x000fec0000010000 */
[----:B------:R-:W-:Y:S04]  /*7930*/  STS.64 [R0], R28 ;  /* 0x0000001c00007388 */ /* 0x000fe80000000a00 */
[----:B------:R-:W-:Y:S04]  /*7940*/  STS.64 [R0+0x900], R30 ;  /* 0x0009001e00007388 */ /* 0x000fe80000000a00 */
[----:B------:R-:W-:Y:S04]  /*7950*/  STS.64 [R0+0x80], R20 ;  /* 0x0000801400007388 */ /* 0x000fe80000000a00 */
[----:B------:R1:W-:Y:S01]  /*7960*/  STS.64 [R0+0x980], R22 ;  /* 0x0009801600007388 */ /* 0x0003e20000000a00 */
[----:B------:R-:W-:Y:S06]  /*7970*/  BAR.SYNC.DEFER_BLOCKING 0x0 ;  /* 0x0000000000007b1d */ /* 0x000fec0000010000 */
[----:B------:R-:W1:Y:S01]  /*7980*/  @P0 LDG.E.EL.128 R4, desc[UR6][R16.64] ;  /* 0x0000000610040981 */ /* 0x000e62000c2e1d00 */
[----:B------:R-:W-:Y:S01]  /*7990*/  SHF.R.U32.HI R34, RZ, 0x3, R42 ;  /* 0x00000003ff227819 */ /* 0x000fe2000001162a */
[----:B------:R-:W-:Y:S01]  /*79a0*/  IMAD R41, R40, 0xc00, R41 ;  /* 0x00000c0028297824 */ /* 0x000fe200078e0229 */
[----:B------:R-:W-:-:S02]  /*79b0*/  LOP3.LUT R35, R42, 0x7, RZ, 0xc0, !PT ;  /* 0x000000072a237812 */ /* 0x000fc400078ec0ff */
[----:B------:R-:W-:Y:S02]  /*79c0*/  SHF.R.U32.HI R42, RZ, 0x5, R42 ;  /* 0x00000005ff2a7819 */ /* 0x000fe4000001162a */
[----:B------:R-:W-:-:S03]  /*79d0*/  SGXT.U32 R34, R34, 0x2 ;  /* 0x000000022222781a */ /* 0x000fc60000000000 */
[----:B------:R-:W-:-:S05]  /*79e0*/  IMAD.SHL.U32 R42, R42, 0x4, RZ ;  /* 0x000000042a2a7824 */ /* 0x000fca00078e00ff */
[----:B------:R-:W-:-:S05]  /*79f0*/  LOP3.LUT R42, R34, 0x1c, R42, 0xf8, !PT ;  /* 0x0000001c222a7812 */ /* 0x000fca00078ef82a */
[----:B------:R-:W-:-:S04]  /*7a00*/  IMAD R2, R42, 0x9, R35 ;  /* 0x000000092a027824 */ /* 0x000fc800078e0223 */
[----:B------:R-:W-:-:S05]  /*7a10*/  IMAD.SHL.U32 R2, R2, 0x8, RZ ;  /* 0x0000000802027824 */ /* 0x000fca00078e00ff */
[----:B------:R-:W-:Y:S02]  /*7a20*/  LEA R18, R2, UR4, 0x2 ;  /* 0x0000000402127c11 */ /* 0x000fe4000f8e10ff */
[----:B------:R-:W2:Y:S03]  /*7a30*/  LDC.64 R2, c[0x0][0x228] ;  /* 0x00008a00ff027b82 */ /* 0x000ea60000000a00 */
[----:B------:R-:W3:Y:S04]  /*7a40*/  LDS.128 R8, [R18] ;  /* 0x0000000012087984 */ /* 0x000ee80000000c00 */
[----:B------:R-:W4:Y:S01]  /*7a50*/  LDS.128 R12, [R18+0x10] ;  /* 0x00001000120c7984 */ /* 0x000f220000000c00 */
[----:B--2---:R-:W-:Y:S01]  /*7a60*/  IMAD.WIDE R2, R41, 0x2, R2 ;  /* 0x0000000229027825 */ /* 0x004fe200078e0202 */
[----:B-1----:R-:W-:-:S03]  /*7a70*/  PRMT R0, R4, 0x7632, R0 ;  /* 0x0000763204007816 */ /* 0x002fc60000000000 */
[----:B------:R-:W-:Y:S01]  /*7a80*/  IMAD.U32 R17, R4, 0x10000, RZ ;  /* 0x0001000004117824 */ /* 0x000fe200078e00ff */
[C---:B------:R-:W-:Y:S01]  /*7a90*/  PRMT R4, R5.reuse, 0x7632, R4 ;  /* 0x0000763205047816 */ /* 0x040fe20000000004 */
[----:B------:R-:W-:Y:S01]  /*7aa0*/  IMAD.U32 R19, R5, 0x10000, RZ ;  /* 0x0001000005137824 */ /* 0x000fe200078e00ff */
[C---:B------:R-:W-:Y:S01]  /*7ab0*/  PRMT R5, R6.reuse, 0x7632, R5 ;  /* 0x0000763206057816 */ /* 0x040fe20000000005 */
[----:B------:R-:W-:Y:S01]  /*7ac0*/  IMAD.U32 R21, R6, 0x10000, RZ ;  /* 0x0001000006157824 */ /* 0x000fe200078e00ff */
[----:B------:R-:W-:Y:S01]  /*7ad0*/  PRMT R6, R7, 0x7632, R6 ;  /* 0x0000763207067816 */ /* 0x000fe20000000006 */
[----:B------:R-:W-:Y:S02]  /*7ae0*/  IMAD.U32 R0, R0, 0x10000, RZ ;  /* 0x0001000000007824 */ /* 0x000fe400078e00ff */
[----:B---3--:R-:W-:Y:S01]  /*7af0*/  FADD R8, R8, R17 ;  /* 0x0000001108087221 */ /* 0x008fe20000000000 */
[----:B------:R-:W-:Y:S02]  /*7b00*/  IMAD.U32 R4, R4, 0x10000, RZ ;  /* 0x0001000004047824 */ /* 0x000fe400078e00ff */
[----:B------:R-:W-:Y:S01]  /*7b10*/  FADD R10, R10, R19 ;  /* 0x000000130a0a7221 */ /* 0x000fe20000000000 */
[----:B------:R-:W-:Y:S01]  /*7b20*/  FADD R9, R9, R0 ;  /* 0x0000000009097221 */ /* 0x000fe20000000000 */
[----:B------:R-:W-:-:S02]  /*7b30*/  IMAD.U32 R7, R7, 0x10000, RZ ;  /* 0x0001000007077824 */ /* 0x000fc400078e00ff */
[----:B------:R-:W-:Y:S01]  /*7b40*/  FADD R11, R11, R4 ;  /* 0x000000040b0b7221 */ /* 0x000fe20000000000 */
[----:B------:R-:W-:Y:S02]  /*7b50*/  IMAD.U32 R0, R5, 0x10000, RZ ;  /* 0x0001000005007824 */ /* 0x000fe400078e00ff */
[----:B----4-:R-:W-:Y:S01]  /*7b60*/  FADD R12, R12, R21 ;  /* 0x000000150c0c7221 */ /* 0x010fe20000000000 */
[----:B------:R-:W-:Y:S02]  /*7b70*/  IMAD.U32 R6, R6, 0x10000, RZ ;  /* 0x0001000006067824 */ /* 0x000fe400078e00ff */
[----:B------:R-:W-:Y:S01]  /*7b80*/  FADD R7, R14, R7 ;  /* 0x000000070e077221 */ /* 0x000fe20000000000 */
[----:B------:R-:W-:Y:S01]  /*7b90*/  FADD R13, R13, R0 ;  /* 0x000000000d0d7221 */ /* 0x000fe20000000000 */
[----:B------:R-:W-:Y:S01]  /*7ba0*/  F2FP.BF16.F32.PACK_AB R8, R9, R8 ;  /* 0x000000080908723e */ /* 0x000fe200000010ff */
[----:B------:R-:W-:Y:S01]  /*7bb0*/  FADD R6, R15, R6 ;  /* 0x000000060f067221 */ /* 0x000fe20000000000 */
[----:B------:R-:W-:-:S02]  /*7bc0*/  F2FP.BF16.F32.PACK_AB R9, R11, R10 ;  /* 0x0000000a0b09723e */ /* 0x000fc400000010ff */
[----:B------:R-:W-:Y:S02]  /*7bd0*/  F2FP.BF16.F32.PACK_AB R10, R13, R12 ;  /* 0x0000000c0d0a723e */ /* 0x000fe400000010ff */
[----:B------:R-:W-:Y:S01]  /*7be0*/  F2FP.BF16.F32.PACK_AB R11, R6, R7 ;  /* 0x00000007060b723e */ /* 0x000fe200000010ff */
[----:B------:R-:W-:Y:S06]  /*7bf0*/  @!P0 EXIT ;  /* 0x000000000000894d */ /* 0x000fec0003800000 */
[----:B------:R-:W-:Y:S01]  /*7c00*/  STG.E.128 desc[UR6][R2.64], R8 ;  /* 0x0000000802007986 */ /* 0x000fe2000c101d06 */
[----:B------:R-:W-:Y:S05]  /*7c10*/  EXIT ;  /* 0x000000000000794d */ /* 0x000fea0003800000 */
.L_x_0:
[----:B------:R-:W-:-:S00]  /*7c20*/  BRA `(.L_x_0) ;  /* 0xfffffffc00fc7947 */ /* 0x000fc0000383ffff */
[----:B------:R-:W-:-:S00]  /*7c30*/  NOP ;  /* 0x0000000000007918 */ /* 0x000fc00000000000 */
        /* <DEDUP_REMOVED lines=12> */
.L_x_1:


//--------------------- .nv.shared.triton_mm      --------------------------
	.section	.nv.shared.triton_mm,"aw",@nobits
	.sectionflags	@""
	.align	16
	.zero		1024


//--------------------- .nv.constant0.triton_mm   --------------------------
	.section	.nv.constant0.triton_mm,"a",@progbits
	.sectionflags	@""
	.align	4
.nv.constant0.triton_mm:
	.zero		560
